//
// Generated by NVIDIA NVVM Compiler
//
// Compiler Build ID: CL-36424714
// Cuda compilation tools, release 13.0, V13.0.88
// Based on NVVM 20.0.0
//

.version 9.0
.target sm_100
.address_size 64

	// .globl	_Z11hist_kernelPjS_jj
.extern .shared .align 16 .b8 hist[];

.visible .entry _Z11hist_kernelPjS_jj(
	.param .u64 .ptr .align 1 _Z11hist_kernelPjS_jj_param_0,
	.param .u64 .ptr .align 1 _Z11hist_kernelPjS_jj_param_1,
	.param .u32 _Z11hist_kernelPjS_jj_param_2,
	.param .u32 _Z11hist_kernelPjS_jj_param_3
)
{
	.reg .pred 	%p<5>;
	.reg .b32 	%r<23>;
	.reg .b64 	%rd<9>;

	ld.param.u64 	%rd2, [_Z11hist_kernelPjS_jj_param_0];
	ld.param.u64 	%rd3, [_Z11hist_kernelPjS_jj_param_1];
	ld.param.u32 	%r7, [_Z11hist_kernelPjS_jj_param_2];
	ld.param.u32 	%r8, [_Z11hist_kernelPjS_jj_param_3];
	mov.u32 	%r9, %tid.x;
	mov.u32 	%r1, %ntid.x;
	mov.u32 	%r10, %ctaid.x;
	mad.lo.s32 	%r2, %r1, %r10, %r9;
	setp.ge.u32 	%p1, %r2, %r8;
	shl.b32 	%r11, %r2, 2;
	mov.u32 	%r12, hist;
	add.s32 	%r3, %r12, %r11;
	@%p1 bra 	$L__BB0_2;
	mov.b32 	%r13, 0;
	st.shared.u32 	[%r3], %r13;
$L__BB0_2:
	bar.sync 	0;
	setp.ge.u32 	%p2, %r2, %r7;
	@%p2 bra 	$L__BB0_5;
	cvta.to.global.u64 	%rd1, %rd2;
	mov.u32 	%r14, %nctaid.x;
	mul.lo.s32 	%r4, %r1, %r14;
	mov.u32 	%r22, %r2;
$L__BB0_4:
	mul.wide.s32 	%rd4, %r22, 4;
	add.s64 	%rd5, %rd1, %rd4;
	ld.global.u32 	%r15, [%rd5];
	shl.b32 	%r16, %r15, 2;
	add.s32 	%r18, %r12, %r16;
	atom.shared.add.u32 	%r19, [%r18], 1;
	add.s32 	%r22, %r22, %r4;
	setp.lt.u32 	%p3, %r22, %r7;
	@%p3 bra 	$L__BB0_4;
$L__BB0_5:
	setp.ge.u32 	%p4, %r2, %r8;
	bar.sync 	0;
	@%p4 bra 	$L__BB0_7;
	cvta.to.global.u64 	%rd6, %rd3;
	mul.wide.s32 	%rd7, %r2, 4;
	add.s64 	%rd8, %rd6, %rd7;
	ld.shared.u32 	%r20, [%r3];
	atom.global.add.u32 	%r21, [%rd8], %r20;
$L__BB0_7:
	ret;

}


// ===== COMPILED SASS (sm_100) =====

	.target	sm_100

	.elftype	@"ET_EXEC"


//--------------------- .note.nv.tkinfo           --------------------------
	.section	.note.nv.tkinfo,"",@"SHT_NOTE"
	.sectionflags	@"SHF_NOTE_NV_TKINFO"
	.tkinfo
        /*0018*/ 	.word	0x00000002
        /*0030*/ 	.string	""
        /*0030*/ 	.string	"ptxas"
        /*0030*/ 	.string	"Cuda compilation tools, release 13.0, V13.0.88"
        /*0030*/ 	.string	"Build cuda_13.0.r13.0/compiler.36424714_0"
        /*0030*/ 	.string	"-arch sm_100 -m 64 "



//--------------------- .note.nv.cuinfo           --------------------------
	.section	.note.nv.cuinfo,"",@"SHT_NOTE"
	.sectionflags	@"SHF_NOTE_NV_CUINFO"
        /*0018*/ 	.short	0x0002
        /*001a*/ 	.short	0x0064
        /*001c*/ 	.short	0x0082
	.zero		2


//--------------------- .nv.info                  --------------------------
	.section	.nv.info,"",@"SHT_CUDA_INFO"
	.align	4


	//----- nvinfo : EIATTR_REGCOUNT
	.align		4
        /*0000*/ 	.byte	0x04, 0x2f
        /*0002*/ 	.short	(.L_1 - .L_0)
	.align		4
.L_0:
        /*0004*/ 	.word	index@(_Z11hist_kernelPjS_jj)
        /*0008*/ 	.word	0x0000000c


	//----- nvinfo : EIATTR_FRAME_SIZE
	.align		4
.L_1:
        /*000c*/ 	.byte	0x04, 0x11
        /*000e*/ 	.short	(.L_3 - .L_2)
	.align		4
.L_2:
        /*0010*/ 	.word	index@(_Z11hist_kernelPjS_jj)
        /*0014*/ 	.word	0x00000000


	//----- nvinfo : EIATTR_MIN_STACK_SIZE
	.align		4
.L_3:
        /*0018*/ 	.byte	0x04, 0x12
        /*001a*/ 	.short	(.L_5 - .L_4)
	.align		4
.L_4:
        /*001c*/ 	.word	index@(_Z11hist_kernelPjS_jj)
        /*0020*/ 	.word	0x00000000
.L_5:


//--------------------- .nv.compat                --------------------------
	.section	.nv.compat,"",@"SHT_CUDA_COMPAT_INFO"
	.align	4
        /*0000*/ 	.byte	0x02, 0x09, 0x00, 0x00, 0x02, 0x02, 0x01, 0x00, 0x02, 0x05, 0x05, 0x00, 0x03, 0x07, 0x01, 0x01
        /*0010*/ 	.byte	0x02, 0x03, 0x00, 0x00, 0x02, 0x06, 0x01, 0x00, 0x04, 0x0b, 0x08, 0x00, 0x09, 0x00, 0x00, 0x00
        /*0020*/ 	.byte	0x00, 0x00, 0x00, 0x00


//--------------------- .nv.info._Z11hist_kernelPjS_jj --------------------------
	.section	.nv.info._Z11hist_kernelPjS_jj,"",@"SHT_CUDA_INFO"
	.sectionflags	@""
	.align	4


	//----- nvinfo : EIATTR_CUDA_API_VERSION
	.align		4
        /*0000*/ 	.byte	0x04, 0x37
        /*0002*/ 	.short	(.L_7 - .L_6)
.L_6:
        /*0004*/ 	.word	0x00000082


	//----- nvinfo : EIATTR_KPARAM_INFO
	.align		4
.L_7:
        /*0008*/ 	.byte	0x04, 0x17
        /*000a*/ 	.short	(.L_9 - .L_8)
.L_8:
        /*000c*/ 	.word	0x00000000
        /*0010*/ 	.short	0x0003
        /*0012*/ 	.short	0x0014
        /*0014*/ 	.byte	0x00, 0xf0, 0x11, 0x00


	//----- nvinfo : EIATTR_KPARAM_INFO
	.align		4
.L_9:
        /*0018*/ 	.byte	0x04, 0x17
        /*001a*/ 	.short	(.L_11 - .L_10)
.L_10:
        /*001c*/ 	.word	0x00000000
        /*0020*/ 	.short	0x0002
        /*0022*/ 	.short	0x0010
        /*0024*/ 	.byte	0x00, 0xf0, 0x11, 0x00


	//----- nvinfo : EIATTR_KPARAM_INFO
	.align		4
.L_11:
        /*0028*/ 	.byte	0x04, 0x17
        /*002a*/ 	.short	(.L_13 - .L_12)
.L_12:
        /*002c*/ 	.word	0x00000000
        /*0030*/ 	.short	0x0001
        /*0032*/ 	.short	0x0008
        /*0034*/ 	.byte	0x00, 0xf5, 0x21, 0x00


	//----- nvinfo : EIATTR_KPARAM_INFO
	.align		4
.L_13:
        /*0038*/ 	.byte	0x04, 0x17
        /*003a*/ 	.short	(.L_15 - .L_14)
.L_14:
        /*003c*/ 	.word	0x00000000
        /*0040*/ 	.short	0x0000
        /*0042*/ 	.short	0x0000
        /*0044*/ 	.byte	0x00, 0xf5, 0x21, 0x00


	//----- nvinfo : EIATTR_SPARSE_MMA_MASK
	.align		4
.L_15:
        /*0048*/ 	.byte	0x03, 0x50
        /*004a*/ 	.short	0x0000


	//----- nvinfo : EIATTR_MAXREG_COUNT
	.align		4
        /*004c*/ 	.byte	0x03, 0x1b
        /*004e*/ 	.short	0x00ff


	//----- nvinfo : EIATTR_NUM_BARRIERS
	.align		4
        /*0050*/ 	.byte	0x02, 0x4c
        /*0052*/ 	.byte	0x01
	.zero		1


	//----- nvinfo : EIATTR_MERCURY_ISA_VERSION
	.align		4
        /*0054*/ 	.byte	0x03, 0x5f
        /*0056*/ 	.short	0x0101


	//----- nvinfo : EIATTR_VRC_CTA_INIT_COUNT
	.align		4
        /*0058*/ 	.byte	0x02, 0x4a
	.zero		1
	.zero		1


	//----- nvinfo : EIATTR_EXIT_INSTR_OFFSETS
	.align		4
        /*005c*/ 	.byte	0x04, 0x1c
        /*005e*/ 	.short	(.L_17 - .L_16)


	//   ....[0]....
.L_16:
        /*0060*/ 	.word	0x000001f0


	//   ....[1]....
        /*0064*/ 	.word	0x00000240


	//----- nvinfo : EIATTR_CRS_STACK_SIZE
	.align		4
.L_17:
        /*0068*/ 	.byte	0x04, 0x1e
        /*006a*/ 	.short	(.L_19 - .L_18)
.L_18:
        /*006c*/ 	.word	0x00000000


	//----- nvinfo : EIATTR_CBANK_PARAM_SIZE
	.align		4
.L_19:
        /*0070*/ 	.byte	0x03, 0x19
        /*0072*/ 	.short	0x0018


	//----- nvinfo : EIATTR_PARAM_CBANK
	.align		4
        /*0074*/ 	.byte	0x04, 0x0a
        /*0076*/ 	.short	(.L_21 - .L_20)
	.align		4
.L_20:
        /*0078*/ 	.word	index@(.nv.constant0._Z11hist_kernelPjS_jj)
        /*007c*/ 	.short	0x0380
        /*007e*/ 	.short	0x0018


	//----- nvinfo : EIATTR_SW_WAR
	.align		4
.L_21:
        /*0080*/ 	.byte	0x04, 0x36
        /*0082*/ 	.short	(.L_23 - .L_22)
.L_22:
        /*0084*/ 	.word	0x00000008
.L_23:


//--------------------- .nv.callgraph             --------------------------
	.section	.nv.callgraph,"",@"SHT_CUDA_CALLGRAPH"
	.align	4
	.sectionentsize	8
	.align		4
        /*0000*/ 	.word	0x00000000
	.align		4
        /*0004*/ 	.word	0xffffffff
	.align		4
        /*0008*/ 	.word	0x00000000
	.align		4
        /*000c*/ 	.word	0xfffffffe
	.align		4
        /*0010*/ 	.word	0x00000000
	.align		4
        /*0014*/ 	.word	0xfffffffd
	.align		4
        /*0018*/ 	.word	0x00000000
	.align		4
        /*001c*/ 	.word	0xfffffffc


//--------------------- .text._Z11hist_kernelPjS_jj --------------------------
	.section	.text._Z11hist_kernelPjS_jj,"ax",@progbits
	.align	128
        .global         _Z11hist_kernelPjS_jj
        .type           _Z11hist_kernelPjS_jj,@function
        .size           _Z11hist_kernelPjS_jj,(.L_x_4 - _Z11hist_kernelPjS_jj)
        .other          _Z11hist_kernelPjS_jj,@"STO_CUDA_ENTRY STV_DEFAULT"
_Z11hist_kernelPjS_jj:
.text._Z11hist_kernelPjS_jj:
[----:B------:R-:W-:Y:S01]  /*0000*/  LDC R1, c[0x0][0x37c] ;  /* 0x0000df00ff017b82 */ /* 0x000fe20000000800 */
[----:B------:R-:W0:Y:S01]  /*0010*/  S2R R7, SR_TID.X ;  /* 0x0000000000077919 */ /* 0x000e220000002100 */
[----:B------:R-:W0:Y:S06]  /*0020*/  LDCU UR6, c[0x0][0x360] ;  /* 0x00006c00ff0677ac */ /* 0x000e2c0008000800 */
[----:B------:R-:W1:Y:S01]  /*0030*/  S2UR UR5, SR_CgaCtaId ;  /* 0x00000000000579c3 */ /* 0x000e620000008800 */
[----:B------:R-:W-:Y:S01]  /*0040*/  BSSY.RECONVERGENT B0, `(.L_x_0) ;  /* 0x0000019000007945 */ /* 0x000fe20003800200 */
[----:B------:R-:W0:Y:S01]  /*0050*/  S2R R0, SR_CTAID.X ;  /* 0x0000000000007919 */ /* 0x000e220000002500 */
[----:B------:R-:W2:Y:S01]  /*0060*/  LDCU UR7, c[0x0][0x394] ;  /* 0x00007280ff0777ac */ /* 0x000ea20008000800 */
[----:B------:R-:W3:Y:S01]  /*0070*/  LDCU UR10, c[0x0][0x390] ;  /* 0x00007200ff0a77ac */ /* 0x000ee20008000800 */
[----:B------:R-:W-:Y:S01]  /*0080*/  UMOV UR4, 0x400 ;  /* 0x0000040000047882 */ /* 0x000fe20000000000 */
[----:B------:R-:W4:Y:S01]  /*0090*/  LDCU.64 UR8, c[0x0][0x358] ;  /* 0x00006b00ff0877ac */ /* 0x000f220008000a00 */
[----:B-1----:R-:W-:Y:S01]  /*00a0*/  ULEA UR4, UR5, UR4, 0x18 ;  /* 0x0000000405047291 */ /* 0x002fe2000f8ec0ff */
[----:B0-----:R-:W-:-:S05]  /*00b0*/  IMAD R7, R0, UR6, R7 ;  /* 0x0000000600077c24 */ /* 0x001fca000f8e0207 */
[C---:B--2---:R-:W-:Y:S02]  /*00c0*/  ISETP.GE.U32.AND P0, PT, R7.reuse, UR7, PT ;  /* 0x0000000707007c0c */ /* 0x044fe4000bf06070 */
[C---:B---3--:R-:W-:Y:S02]  /*00d0*/  ISETP.GE.U32.AND P1, PT, R7.reuse, UR10, PT ;  /* 0x0000000a07007c0c */ /* 0x048fe4000bf26070 */
[----:B------:R-:W-:-:S09]  /*00e0*/  LEA R0, R7, UR4, 0x2 ;  /* 0x0000000407007c11 */ /* 0x000fd2000f8e10ff */
[----:B------:R0:W-:Y:S01]  /*00f0*/  @!P0 STS [R0], RZ ;  /* 0x000000ff00008388 */ /* 0x0001e20000000800 */
[----:B------:R-:W-:Y:S06]  /*0100*/  BAR.SYNC.DEFER_BLOCKING 0x0 ;  /* 0x0000000000007b1d */ /* 0x000fec0000010000 */
[----:B----4-:R-:W-:Y:S05]  /*0110*/  @P1 BRA `(.L_x_1) ;  /* 0x00000000002c1947 */ /* 0x010fea0003800000 */
[----:B------:R-:W1:Y:S01]  /*0120*/  LDC R6, c[0x0][0x370] ;  /* 0x0000dc00ff067b82 */ /* 0x000e620000000800 */
[----:B------:R-:W-:-:S07]  /*0130*/  IMAD.MOV.U32 R9, RZ, RZ, R7 ;  /* 0x000000ffff097224 */ /* 0x000fce00078e0007 */
[----:B------:R-:W2:Y:S01]  /*0140*/  LDC.64 R4, c[0x0][0x380] ;  /* 0x0000e000ff047b82 */ /* 0x000ea20000000a00 */
[----:B-1----:R-:W-:-:S07]  /*0150*/  IMAD R6, R6, UR6, RZ ;  /* 0x0000000606067c24 */ /* 0x002fce000f8e02ff */
.L_x_2:
[----:B--2---:R-:W-:-:S06]  /*0160*/  IMAD.WIDE R2, R9, 0x4, R4 ;  /* 0x0000000409027825 */ /* 0x004fcc00078e0204 */
[----:B------:R-:W2:Y:S01]  /*0170*/  LDG.E R2, desc[UR8][R2.64] ;  /* 0x0000000802027981 */ /* 0x000ea2000c1e1900 */
[----:B------:R-:W-:-:S04]  /*0180*/  IADD3 R9, PT, PT, R6, R9, RZ ;  /* 0x0000000906097210 */ /* 0x000fc80007ffe0ff */
[----:B------:R-:W-:Y:S02]  /*0190*/  ISETP.GE.U32.AND P1, PT, R9, UR10, PT ;  /* 0x0000000a09007c0c */ /* 0x000fe4000bf26070 */
[----:B-12---:R-:W-:-:S05]  /*01a0*/  LEA R8, R2, UR4, 0x2 ;  /* 0x0000000402087c11 */ /* 0x006fca000f8e10ff */
[----:B------:R1:W-:Y:S06]  /*01b0*/  ATOMS.POPC.INC.32 RZ, [R8+URZ] ;  /* 0x0000000008ff7f8c */ /* 0x0003ec000d8000ff */
[----:B------:R-:W-:Y:S05]  /*01c0*/  @!P1 BRA `(.L_x_2) ;  /* 0xfffffffc00e49947 */ /* 0x000fea000383ffff */
.L_x_1:
[----:B------:R-:W-:Y:S05]  /*01d0*/  BSYNC.RECONVERGENT B0 ;  /* 0x0000000000007941 */ /* 0x000fea0003800200 */
.L_x_0:
[----:B------:R-:W-:Y:S06]  /*01e0*/  BAR.SYNC.DEFER_BLOCKING 0x0 ;  /* 0x0000000000007b1d */ /* 0x000fec0000010000 */
[----:B------:R-:W-:Y:S05]  /*01f0*/  @P0 EXIT ;  /* 0x000000000000094d */ /* 0x000fea0003800000 */
[----:B------:R-:W2:Y:S01]  /*0200*/  LDS R5, [R0] ;  /* 0x0000000000057984 */ /* 0x000ea20000000800 */
[----:B------:R-:W3:Y:S02]  /*0210*/  LDC.64 R2, c[0x0][0x388] ;  /* 0x0000e200ff027b82 */ /* 0x000ee40000000a00 */
[----:B---3--:R-:W-:-:S05]  /*0220*/  IMAD.WIDE R2, R7, 0x4, R2 ;  /* 0x0000000407027825 */ /* 0x008fca00078e0202 */
[----:B--2---:R-:W-:Y:S01]  /*0230*/  REDG.E.ADD.STRONG.GPU desc[UR8][R2.64], R5 ;  /* 0x000000050200798e */ /* 0x004fe2000c12e108 */
[----:B------:R-:W-:Y:S05]  /*0240*/  EXIT ;  /* 0x000000000000794d */ /* 0x000fea0003800000 */
.L_x_3:
[----:B------:R-:W-:-:S00]  /*0250*/  BRA `(.L_x_3) ;  /* 0xfffffffc00fc7947 */ /* 0x000fc0000383ffff */
[----:B------:R-:W-:-:S00]  /*0260*/  NOP ;  /* 0x0000000000007918 */ /* 0x000fc00000000000 */
        /* <DEDUP_REMOVED lines=9> */
.L_x_4:


//--------------------- .nv.shared._Z11hist_kernelPjS_jj --------------------------
	.section	.nv.shared._Z11hist_kernelPjS_jj,"aw",@nobits
	.sectionflags	@""
	.align	16
	.zero		1024


//--------------------- .nv.shared.reserved.0     --------------------------
	.section	.nv.shared.reserved.0,"aw",@nobits
	.weak		__nv_reservedSMEM_offset_0_alias
	.size		__nv_reservedSMEM_offset_0_alias, 0, 64
	.other		__nv_reservedSMEM_offset_0_alias,@"STO_CUDA_RESERVED_SHARED STV_DEFAULT"
__nv_reservedSMEM_offset_0_alias:
	.zero		0
	.zero		64


//--------------------- .nv.constant0._Z11hist_kernelPjS_jj --------------------------
	.section	.nv.constant0._Z11hist_kernelPjS_jj,"a",@progbits
	.sectionflags	@""
	.align	4
.nv.constant0._Z11hist_kernelPjS_jj:
	.zero		920


//--------------------- SYMBOLS --------------------------

	.type		.nv.reservedSmem.offset0,@object
	.size		.nv.reservedSmem.offset0,0x4
	.type		.nv.reservedSmem.cap,@object
	.size		.nv.reservedSmem.cap,0x4
